	.headerflags	@"EF_CUDA_TEXMODE_UNIFIED EF_CUDA_64BIT_ADDRESS EF_CUDA_ACCELERATORS EF_CUDA_SM90 EF_CUDA_VIRTUAL_SM(EF_CUDA_SM90)"
	.elftype	@"ET_EXEC"


//--------------------- .nv.info                  --------------------------
	.section	.nv.info,"",@"SHT_CUDA_INFO"
	.align	4


	//----- nvinfo : EIATTR_REGCOUNT
	.align		4
        /*0000*/ 	.byte	0x04, 0x2f
        /*0002*/ 	.short	(.L_1 - .L_0)
	.align		4
.L_0:
        /*0004*/ 	.word	index@(triton_poi_fused_addmm_1)
        /*0008*/ 	.word	0x0000000c


	//----- nvinfo : EIATTR_MIN_STACK_SIZE
	.align		4
.L_1:
        /*000c*/ 	.byte	0x04, 0x12
        /*000e*/ 	.short	(.L_3 - .L_2)
	.align		4
.L_2:
        /*0010*/ 	.word	index@(triton_poi_fused_addmm_1)
        /*0014*/ 	.word	0x00000000


	//----- nvinfo : EIATTR_FRAME_SIZE
	.align		4
.L_3:
        /*0018*/ 	.byte	0x04, 0x11
        /*001a*/ 	.short	(.L_5 - .L_4)
	.align		4
.L_4:
        /*001c*/ 	.word	index@(triton_poi_fused_addmm_1)
        /*0020*/ 	.word	0x00000000


	//----- nvinfo : EIATTR_MIN_STACK_SIZE
	.align		4
.L_5:
        /*0024*/ 	.byte	0x04, 0x12
        /*0026*/ 	.short	(.L_7 - .L_6)
	.align		4
.L_6:
        /*0028*/ 	.word	index@(triton_poi_fused_addmm_1)
        /*002c*/ 	.word	0x00000000
.L_7:


//--------------------- .nv.info.triton_poi_fused_addmm_1 --------------------------
	.section	.nv.info.triton_poi_fused_addmm_1,"",@"SHT_CUDA_INFO"
	.sectionflags	@""
	.align	4


	//----- nvinfo : EIATTR_CUDA_API_VERSION
	.align		4
        /*0000*/ 	.byte	0x04, 0x37
        /*0002*/ 	.short	(.L_9 - .L_8)
.L_8:
        /*0004*/ 	.word	0x0000007c


	//----- nvinfo : EIATTR_KPARAM_INFO
	.align		4
.L_9:
        /*0008*/ 	.byte	0x04, 0x17
        /*000a*/ 	.short	(.L_11 - .L_10)
.L_10:
        /*000c*/ 	.word	0x00000000
        /*0010*/ 	.short	0x0002
        /*0012*/ 	.short	0x0010
        /*0014*/ 	.byte	0x00, 0xf0, 0x11, 0x00


	//----- nvinfo : EIATTR_KPARAM_INFO
	.align		4
.L_11:
        /*0018*/ 	.byte	0x04, 0x17
        /*001a*/ 	.short	(.L_13 - .L_12)
.L_12:
        /*001c*/ 	.word	0x00000000
        /*0020*/ 	.short	0x0001
        /*0022*/ 	.short	0x0008
        /*0024*/ 	.byte	0x00, 0xf4, 0x21, 0x00


	//----- nvinfo : EIATTR_KPARAM_INFO
	.align		4
.L_13:
        /*0028*/ 	.byte	0x04, 0x17
        /*002a*/ 	.short	(.L_15 - .L_14)
.L_14:
        /*002c*/ 	.word	0x00000000
        /*0030*/ 	.short	0x0000
        /*0032*/ 	.short	0x0000
        /*0034*/ 	.byte	0x00, 0xf4, 0x21, 0x00


	//----- nvinfo : EIATTR_SPARSE_MMA_MASK
	.align		4
.L_15:
        /*0038*/ 	.byte	0x03, 0x50
        /*003a*/ 	.short	0x0000


	//----- nvinfo : EIATTR_MAXREG_COUNT
	.align		4
        /*003c*/ 	.byte	0x03, 0x1b
        /*003e*/ 	.short	0x00ff


	//----- nvinfo : EIATTR_EXIT_INSTR_OFFSETS
	.align		4
        /*0040*/ 	.byte	0x04, 0x1c
        /*0042*/ 	.short	(.L_17 - .L_16)


	//   ....[0]....
.L_16:
        /*0044*/ 	.word	0x00000190


	//   ....[1]....
        /*0048*/ 	.word	0x000001b0


	//----- nvinfo : EIATTR_REQNTID
	.align		4
.L_17:
        /*004c*/ 	.byte	0x04, 0x10
        /*004e*/ 	.short	(.L_19 - .L_18)
.L_18:
        /*0050*/ 	.word	0x00000080
        /*0054*/ 	.word	0x00000001
        /*0058*/ 	.word	0x00000001


	//----- nvinfo : EIATTR_CRS_STACK_SIZE
	.align		4
.L_19:
        /*005c*/ 	.byte	0x04, 0x1e
        /*005e*/ 	.short	(.L_21 - .L_20)
.L_20:
        /*0060*/ 	.word	0x00000000


	//----- nvinfo : EIATTR_CBANK_PARAM_SIZE
	.align		4
.L_21:
        /*0064*/ 	.byte	0x03, 0x19
        /*0066*/ 	.short	0x0014


	//----- nvinfo : EIATTR_PARAM_CBANK
	.align		4
        /*0068*/ 	.byte	0x04, 0x0a
        /*006a*/ 	.short	(.L_23 - .L_22)
	.align		4
.L_22:
        /*006c*/ 	.word	index@(.nv.constant0.triton_poi_fused_addmm_1)
        /*0070*/ 	.short	0x0210
        /*0072*/ 	.short	0x0014


	//----- nvinfo : EIATTR_SW_WAR
	.align		4
.L_23:
        /*0074*/ 	.byte	0x04, 0x36
        /*0076*/ 	.short	(.L_25 - .L_24)
.L_24:
        /*0078*/ 	.word	0x00000008
.L_25:


//--------------------- .nv.callgraph             --------------------------
	.section	.nv.callgraph,"",@"SHT_CUDA_CALLGRAPH"
	.align	4
	.sectionentsize	8
	.align		4
        /*0000*/ 	.word	0x00000000
	.align		4
        /*0004*/ 	.word	0xffffffff
	.align		4
        /*0008*/ 	.word	0x00000000
	.align		4
        /*000c*/ 	.word	0xfffffffe
	.align		4
        /*0010*/ 	.word	0x00000000
	.align		4
        /*0014*/ 	.word	0xfffffffd
	.align		4
        /*0018*/ 	.word	0x00000000
	.align		4
        /*001c*/ 	.word	0xfffffffc


//--------------------- .text.triton_poi_fused_addmm_1 --------------------------
	.section	.text.triton_poi_fused_addmm_1,"ax",@progbits
	.align	128
        .global         triton_poi_fused_addmm_1
        .type           triton_poi_fused_addmm_1,@function
        .size           triton_poi_fused_addmm_1,(.L_x_3 - triton_poi_fused_addmm_1)
        .other          triton_poi_fused_addmm_1,@"STO_CUDA_ENTRY STV_DEFAULT"
triton_poi_fused_addmm_1:
.text.triton_poi_fused_addmm_1:
[----:B------:R-:W0:Y:S02]  /*0000*/  LDC R1, c[0x0][0x28] ;  /* 0x00000a00ff017b82 */ /* 0x000e240000000800 */
[----:B------:R-:W1:Y:S01]  /*0010*/  S2R R0, SR_TID.X ;  /* 0x0000000000007919 */ /* 0x000e620000002100 */
[----:B------:R-:W2:Y:S01]  /*0020*/  LDC.64 R2, c[0x0][0x210] ;  /* 0x00008400ff027b82 */ /* 0x000ea20000000a00 */
[----:B------:R-:W-:Y:S01]  /*0030*/  ULDC.64 UR4, c[0x0][0x208] ;  /* 0x0000820000047ab9 */ /* 0x000fe20000000a00 */
[----:B------:R-:W-:Y:S01]  /*0040*/  BSSY B0, `(.L_x_0) ;  /* 0x0000013000007945 */ /* 0x000fe20003800000 */
[----:B------:R-:W3:Y:S05]  /*0050*/  S2R R7, SR_CTAID.X ;  /* 0x0000000000077919 */ /* 0x000eea0000002500 */
[----:B------:R-:W4:Y:S01]  /*0060*/  LDC.64 R4, c[0x0][0x218] ;  /* 0x00008600ff047b82 */ /* 0x000f220000000a00 */
[----:B-1----:R-:W-:-:S05]  /*0070*/  LOP3.LUT R0, R0, 0x7f, RZ, 0xc0, !PT ;  /* 0x0000007f00007812 */ /* 0x002fca00078ec0ff */
[----:B---3--:R-:W-:-:S04]  /*0080*/  IMAD R7, R7, 0x80, R0 ;  /* 0x0000008007077824 */ /* 0x008fc800078e0200 */
[C---:B----4-:R-:W-:Y:S01]  /*0090*/  IMAD.WIDE R4, R7.reuse, 0x4, R4 ;  /* 0x0000000407047825 */ /* 0x050fe200078e0204 */
[----:B------:R-:W-:Y:S02]  /*00a0*/  SHF.R.S32.HI R0, RZ, 0x1f, R7 ;  /* 0x0000001fff007819 */ /* 0x000fe40000011407 */
[----:B------:R-:W-:Y:S02]  /*00b0*/  ISETP.GE.AND P1, PT, R7, 0x800, PT ;  /* 0x000008000700780c */ /* 0x000fe40003f26270 */
[----:B------:R-:W-:-:S04]  /*00c0*/  LEA.HI R0, R0, R7, RZ, 0x5 ;  /* 0x0000000700007211 */ /* 0x000fc800078f28ff */
[----:B------:R-:W-:Y:S02]  /*00d0*/  LOP3.LUT R6, R0, 0xffffffe0, RZ, 0xc0, !PT ;  /* 0xffffffe000067812 */ /* 0x000fe400078ec0ff */
[----:B------:R-:W-:-:S03]  /*00e0*/  SHF.R.S32.HI R0, RZ, 0x5, R0 ;  /* 0x00000005ff007819 */ /* 0x000fc60000011400 */
[----:B------:R-:W-:-:S05]  /*00f0*/  IMAD.IADD R9, R7, 0x1, -R6 ;  /* 0x0000000107097824 */ /* 0x000fca00078e0a06 */
[----:B------:R-:W-:Y:S01]  /*0100*/  ISETP.GE.AND P0, PT, R9, 0x1e, PT ;  /* 0x0000001e0900780c */ /* 0x000fe20003f06270 */
[----:B------:R-:W-:Y:S02]  /*0110*/  IMAD R9, R0, 0x1e, R9 ;  /* 0x0000001e00097824 */ /* 0x000fe400078e0209 */
[----:B------:R-:W-:Y:S01]  /*0120*/  IMAD.MOV.U32 R0, RZ, RZ, RZ ;  /* 0x000000ffff007224 */ /* 0x000fe200078e00ff */
[----:B------:R-:W-:Y:S01]  /*0130*/  ISETP.LT.AND P0, PT, R7, 0x800, !P0 ;  /* 0x000008000700780c */ /* 0x000fe20004701270 */
[----:B--2---:R-:W-:-:S12]  /*0140*/  IMAD.WIDE R2, R9, 0x4, R2 ;  /* 0x0000000409027825 */ /* 0x004fd800078e0202 */
[----:B------:R-:W-:Y:S05]  /*0150*/  @!P0 BRA `(.L_x_1) ;  /* 0x0000000000048947 */ /* 0x000fea0003800000 */
[----:B------:R1:W5:Y:S02]  /*0160*/  LDG.E R0, desc[UR4][R2.64] ;  /* 0x0000000402007981 */ /* 0x000364000c1e1900 */
.L_x_1:
[----:B------:R-:W-:Y:S05]  /*0170*/  BSYNC B0 ;  /* 0x0000000000007941 */ /* 0x000fea0003800000 */
.L_x_0:
[----:B-1---5:R-:W-:Y:S01]  /*0180*/  SEL R3, R0, RZ, P0 ;  /* 0x000000ff00037207 */ /* 0x022fe20000000000 */
[----:B------:R-:W-:Y:S06]  /*0190*/  @P1 EXIT ;  /* 0x000000000000194d */ /* 0x000fec0003800000 */
[----:B------:R-:W-:Y:S01]  /*01a0*/  STG.E desc[UR4][R4.64], R3 ;  /* 0x0000000304007986 */ /* 0x000fe2000c101904 */
[----:B------:R-:W-:Y:S05]  /*01b0*/  EXIT ;  /* 0x000000000000794d */ /* 0x000fea0003800000 */
.L_x_2:
[----:B------:R-:W-:-:S00]  /*01c0*/  BRA `(.L_x_2) ;  /* 0xfffffffc00fc7947 */ /* 0x000fc0000383ffff */
[----:B------:R-:W-:-:S00]  /*01d0*/  NOP ;  /* 0x0000000000007918 */ /* 0x000fc00000000000 */
        /* <DEDUP_REMOVED lines=10> */
.L_x_3:


//--------------------- .nv.constant0.triton_poi_fused_addmm_1 --------------------------
	.section	.nv.constant0.triton_poi_fused_addmm_1,"a",@progbits
	.sectionflags	@""
	.align	4
.nv.constant0.triton_poi_fused_addmm_1:
	.zero		548
